//
// Generated by NVIDIA NVVM Compiler
//
// Compiler Build ID: CL-36424714
// Cuda compilation tools, release 13.0, V13.0.88
// Based on NVVM 20.0.0
//

.version 9.0
.target sm_100
.address_size 64

	// .globl	_Z9addKernelPiPKiS1_
.extern .func  (.param .b32 func_retval0) vprintf
(
	.param .b64 vprintf_param_0,
	.param .b64 vprintf_param_1
)
;
.global .align 1 .b8 $str[7] = {45, 45, 45, 45, 37, 100};

.visible .entry _Z9addKernelPiPKiS1_(
	.param .u64 .ptr .align 1 _Z9addKernelPiPKiS1__param_0,
	.param .u64 .ptr .align 1 _Z9addKernelPiPKiS1__param_1,
	.param .u64 .ptr .align 1 _Z9addKernelPiPKiS1__param_2
)
{
	.local .align 8 .b8 	__local_depot0[8];
	.reg .b64 	%SP;
	.reg .b64 	%SPL;
	.reg .b32 	%r<12>;
	.reg .b64 	%rd<15>;

	mov.u64 	%SPL, __local_depot0;
	cvta.local.u64 	%SP, %SPL;
	ld.param.u64 	%rd1, [_Z9addKernelPiPKiS1__param_0];
	ld.param.u64 	%rd2, [_Z9addKernelPiPKiS1__param_1];
	ld.param.u64 	%rd3, [_Z9addKernelPiPKiS1__param_2];
	cvta.to.global.u64 	%rd4, %rd1;
	cvta.to.global.u64 	%rd5, %rd3;
	cvta.to.global.u64 	%rd6, %rd2;
	add.u64 	%rd7, %SP, 0;
	add.u64 	%rd8, %SPL, 0;
	mov.u32 	%r1, %tid.x;
	mul.wide.u32 	%rd9, %r1, 4;
	add.s64 	%rd10, %rd6, %rd9;
	ld.global.u32 	%r2, [%rd10];
	add.s64 	%rd11, %rd5, %rd9;
	ld.global.u32 	%r3, [%rd11];
	mul.lo.s32 	%r4, %r3, %r2;
	mul.hi.s32 	%r5, %r4, -2001302801;
	add.s32 	%r6, %r5, %r4;
	shr.u32 	%r7, %r6, 31;
	shr.s32 	%r8, %r6, 24;
	add.s32 	%r9, %r8, %r7;
	add.s64 	%rd12, %rd4, %rd9;
	st.global.u32 	[%rd12], %r9;
	st.local.u32 	[%rd8], %r1;
	mov.u64 	%rd13, $str;
	cvta.global.u64 	%rd14, %rd13;
	{ // callseq 0, 0
	.param .b64 param0;
	st.param.b64 	[param0], %rd14;
	.param .b64 param1;
	st.param.b64 	[param1], %rd7;
	.param .b32 retval0;
	call.uni (retval0), 
	vprintf, 
	(
	param0, 
	param1
	);
	ld.param.b32 	%r10, [retval0];
	} // callseq 0
	ret;

}


// ===== COMPILED SASS (sm_100) =====

	.target	sm_100

	.elftype	@"ET_EXEC"


//--------------------- .note.nv.tkinfo           --------------------------
	.section	.note.nv.tkinfo,"",@"SHT_NOTE"
	.sectionflags	@"SHF_NOTE_NV_TKINFO"
	.tkinfo
        /*0018*/ 	.word	0x00000002
        /*0030*/ 	.string	""
        /*0030*/ 	.string	"ptxas"
        /*0030*/ 	.string	"Cuda compilation tools, release 13.0, V13.0.88"
        /*0030*/ 	.string	"Build cuda_13.0.r13.0/compiler.36424714_0"
        /*0030*/ 	.string	"-arch sm_100 -m 64 "



//--------------------- .note.nv.cuinfo           --------------------------
	.section	.note.nv.cuinfo,"",@"SHT_NOTE"
	.sectionflags	@"SHF_NOTE_NV_CUINFO"
        /*0018*/ 	.short	0x0002
        /*001a*/ 	.short	0x0064
        /*001c*/ 	.short	0x0082
	.zero		2


//--------------------- .nv.info                  --------------------------
	.section	.nv.info,"",@"SHT_CUDA_INFO"
	.align	4


	//----- nvinfo : EIATTR_REGCOUNT
	.align		4
        /*0000*/ 	.byte	0x04, 0x2f
        /*0002*/ 	.short	(.L_2 - .L_1)
	.align		4
.L_1:
        /*0004*/ 	.word	index@(_Z9addKernelPiPKiS1_)
        /*0008*/ 	.word	0x00000018


	//----- nvinfo : EIATTR_FRAME_SIZE
	.align		4
.L_2:
        /*000c*/ 	.byte	0x04, 0x11
        /*000e*/ 	.short	(.L_4 - .L_3)
	.align		4
.L_3:
        /*0010*/ 	.word	index@(_Z9addKernelPiPKiS1_)
        /*0014*/ 	.word	0x00000008


	//----- nvinfo : EIATTR_MIN_STACK_SIZE
	.align		4
.L_4:
        /*0018*/ 	.byte	0x04, 0x12
        /*001a*/ 	.short	(.L_6 - .L_5)
	.align		4
.L_5:
        /*001c*/ 	.word	index@(_Z9addKernelPiPKiS1_)
        /*0020*/ 	.word	0x00000008
.L_6:


//--------------------- .nv.compat                --------------------------
	.section	.nv.compat,"",@"SHT_CUDA_COMPAT_INFO"
	.align	4
        /*0000*/ 	.byte	0x02, 0x09, 0x00, 0x00, 0x02, 0x02, 0x01, 0x00, 0x02, 0x05, 0x05, 0x00, 0x03, 0x07, 0x01, 0x01
        /*0010*/ 	.byte	0x02, 0x03, 0x00, 0x00, 0x02, 0x06, 0x01, 0x00, 0x04, 0x0b, 0x08, 0x00, 0x09, 0x00, 0x00, 0x00
        /*0020*/ 	.byte	0x00, 0x00, 0x00, 0x00


//--------------------- .nv.info._Z9addKernelPiPKiS1_ --------------------------
	.section	.nv.info._Z9addKernelPiPKiS1_,"",@"SHT_CUDA_INFO"
	.sectionflags	@""
	.align	4


	//----- nvinfo : EIATTR_CUDA_API_VERSION
	.align		4
        /*0000*/ 	.byte	0x04, 0x37
        /*0002*/ 	.short	(.L_8 - .L_7)
.L_7:
        /*0004*/ 	.word	0x00000082


	//----- nvinfo : EIATTR_KPARAM_INFO
	.align		4
.L_8:
        /*0008*/ 	.byte	0x04, 0x17
        /*000a*/ 	.short	(.L_10 - .L_9)
.L_9:
        /*000c*/ 	.word	0x00000000
        /*0010*/ 	.short	0x0002
        /*0012*/ 	.short	0x0010
        /*0014*/ 	.byte	0x00, 0xf5, 0x21, 0x00


	//----- nvinfo : EIATTR_KPARAM_INFO
	.align		4
.L_10:
        /*0018*/ 	.byte	0x04, 0x17
        /*001a*/ 	.short	(.L_12 - .L_11)
.L_11:
        /*001c*/ 	.word	0x00000000
        /*0020*/ 	.short	0x0001
        /*0022*/ 	.short	0x0008
        /*0024*/ 	.byte	0x00, 0xf5, 0x21, 0x00


	//----- nvinfo : EIATTR_KPARAM_INFO
	.align		4
.L_12:
        /*0028*/ 	.byte	0x04, 0x17
        /*002a*/ 	.short	(.L_14 - .L_13)
.L_13:
        /*002c*/ 	.word	0x00000000
        /*0030*/ 	.short	0x0000
        /*0032*/ 	.short	0x0000
        /*0034*/ 	.byte	0x00, 0xf5, 0x21, 0x00


	//----- nvinfo : EIATTR_SPARSE_MMA_MASK
	.align		4
.L_14:
        /*0038*/ 	.byte	0x03, 0x50
        /*003a*/ 	.short	0x0000


	//----- nvinfo : EIATTR_MAXREG_COUNT
	.align		4
        /*003c*/ 	.byte	0x03, 0x1b
        /*003e*/ 	.short	0x00ff


	//----- nvinfo : EIATTR_EXTERNS
	.align		4
        /*0040*/ 	.byte	0x04, 0x0f
        /*0042*/ 	.short	(.L_16 - .L_15)


	//   ....[0]....
	.align		4
.L_15:
        /*0044*/ 	.word	index@(vprintf)


	//----- nvinfo : EIATTR_MERCURY_ISA_VERSION
	.align		4
.L_16:
        /*0048*/ 	.byte	0x03, 0x5f
        /*004a*/ 	.short	0x0101


	//----- nvinfo : EIATTR_VRC_CTA_INIT_COUNT
	.align		4
        /*004c*/ 	.byte	0x02, 0x4a
	.zero		1
	.zero		1


	//----- nvinfo : EIATTR_SYSCALL_OFFSETS
	.align		4
        /*0050*/ 	.byte	0x04, 0x46
        /*0052*/ 	.short	(.L_18 - .L_17)


	//   ....[0]....
.L_17:
        /*0054*/ 	.word	0x000001d0


	//----- nvinfo : EIATTR_EXIT_INSTR_OFFSETS
	.align		4
.L_18:
        /*0058*/ 	.byte	0x04, 0x1c
        /*005a*/ 	.short	(.L_20 - .L_19)


	//   ....[0]....
.L_19:
        /*005c*/ 	.word	0x000001e0


	//----- nvinfo : EIATTR_CBANK_PARAM_SIZE
	.align		4
.L_20:
        /*0060*/ 	.byte	0x03, 0x19
        /*0062*/ 	.short	0x0018


	//----- nvinfo : EIATTR_PARAM_CBANK
	.align		4
        /*0064*/ 	.byte	0x04, 0x0a
        /*0066*/ 	.short	(.L_22 - .L_21)
	.align		4
.L_21:
        /*0068*/ 	.word	index@(.nv.constant0._Z9addKernelPiPKiS1_)
        /*006c*/ 	.short	0x0380
        /*006e*/ 	.short	0x0018


	//----- nvinfo : EIATTR_SW_WAR
	.align		4
.L_22:
        /*0070*/ 	.byte	0x04, 0x36
        /*0072*/ 	.short	(.L_24 - .L_23)
.L_23:
        /*0074*/ 	.word	0x00000008
.L_24:


//--------------------- .nv.callgraph             --------------------------
	.section	.nv.callgraph,"",@"SHT_CUDA_CALLGRAPH"
	.align	4
	.sectionentsize	8
	.align		4
        /*0000*/ 	.word	0x00000000
	.align		4
        /*0004*/ 	.word	0xffffffff
	.align		4
        /*0008*/ 	.word	index@(_Z9addKernelPiPKiS1_)
	.align		4
        /*000c*/ 	.word	index@(vprintf)
	.align		4
        /*0010*/ 	.word	0x00000000
	.align		4
        /*0014*/ 	.word	0xfffffffe
	.align		4
        /*0018*/ 	.word	0x00000000
	.align		4
        /*001c*/ 	.word	0xfffffffd
	.align		4
        /*0020*/ 	.word	0x00000000
	.align		4
        /*0024*/ 	.word	0xfffffffc


//--------------------- .nv.constant4             --------------------------
	.section	.nv.constant4,"a",@progbits
	.align	8
	.align		8
.nv.constant4:
        /*0000*/ 	.dword	vprintf
	.align		8
        /*0008*/ 	.dword	$str


//--------------------- .text._Z9addKernelPiPKiS1_ --------------------------
	.section	.text._Z9addKernelPiPKiS1_,"ax",@progbits
	.align	128
        .global         _Z9addKernelPiPKiS1_
        .type           _Z9addKernelPiPKiS1_,@function
        .size           _Z9addKernelPiPKiS1_,(.L_x_2 - _Z9addKernelPiPKiS1_)
        .other          _Z9addKernelPiPKiS1_,@"STO_CUDA_ENTRY STV_DEFAULT"
_Z9addKernelPiPKiS1_:
.text._Z9addKernelPiPKiS1_:
[----:B------:R-:W0:Y:S01]  /*0000*/  LDC R1, c[0x0][0x37c] ;  /* 0x0000df00ff017b82 */ /* 0x000e220000000800 */
[----:B------:R-:W1:Y:S07]  /*0010*/  S2R R10, SR_TID.X ;  /* 0x00000000000a7919 */ /* 0x000e6e0000002100 */
[----:B------:R-:W1:Y:S01]  /*0020*/  LDC.64 R4, c[0x0][0x388] ;  /* 0x0000e200ff047b82 */ /* 0x000e620000000a00 */
[----:B------:R-:W2:Y:S01]  /*0030*/  LDCU.64 UR4, c[0x0][0x358] ;  /* 0x00006b00ff0477ac */ /* 0x000ea20008000a00 */
[----:B0-----:R-:W-:-:S06]  /*0040*/  IADD3 R1, PT, PT, R1, -0x8, RZ ;  /* 0xfffffff801017810 */ /* 0x001fcc0007ffe0ff */
[----:B------:R-:W0:Y:S01]  /*0050*/  LDC.64 R6, c[0x0][0x390] ;  /* 0x0000e400ff067b82 */ /* 0x000e220000000a00 */
[----:B------:R-:W-:-:S07]  /*0060*/  HFMA2 R8, -RZ, RZ, 0, 0 ;  /* 0x00000000ff087431 */ /* 0x000fce00000001ff */
[----:B------:R-:W3:Y:S01]  /*0070*/  LDC.64 R2, c[0x0][0x380] ;  /* 0x0000e000ff027b82 */ /* 0x000ee20000000a00 */
[----:B------:R-:W4:Y:S01]  /*0080*/  LDCU UR6, c[0x0][0x2f8] ;  /* 0x00005f00ff0677ac */ /* 0x000f220008000800 */
[----:B------:R-:W5:Y:S01]  /*0090*/  LDCU.64 UR8, c[0x4][0x8] ;  /* 0x01000100ff0877ac */ /* 0x000f620008000a00 */
[----:B-1----:R-:W-:-:S04]  /*00a0*/  IMAD.WIDE.U32 R4, R10, 0x4, R4 ;  /* 0x000000040a047825 */ /* 0x002fc800078e0004 */
[C---:B0-----:R-:W-:Y:S02]  /*00b0*/  IMAD.WIDE.U32 R6, R10.reuse, 0x4, R6 ;  /* 0x000000040a067825 */ /* 0x041fe400078e0006 */
[----:B--2---:R5:W2:Y:S04]  /*00c0*/  LDG.E R4, desc[UR4][R4.64] ;  /* 0x0000000404047981 */ /* 0x004aa8000c1e1900 */
[----:B------:R4:W2:Y:S01]  /*00d0*/  LDG.E R7, desc[UR4][R6.64] ;  /* 0x0000000406077981 */ /* 0x0008a2000c1e1900 */
[----:B---3--:R-:W-:-:S03]  /*00e0*/  IMAD.WIDE.U32 R2, R10, 0x4, R2 ;  /* 0x000000040a027825 */ /* 0x008fc600078e0002 */
[----:B------:R0:W-:Y:S01]  /*00f0*/  STL [R1], R10 ;  /* 0x0000000a01007387 */ /* 0x0001e20000100800 */
[----:B-----5:R-:W-:Y:S02]  /*0100*/  MOV R5, UR9 ;  /* 0x0000000900057c02 */ /* 0x020fe40008000f00 */
[----:B----4-:R-:W-:Y:S01]  /*0110*/  IADD3 R6, P0, PT, R1, UR6, RZ ;  /* 0x0000000601067c10 */ /* 0x010fe2000ff1e0ff */
[----:B--2---:R-:W-:Y:S02]  /*0120*/  IMAD R9, R4, R7, RZ ;  /* 0x0000000704097224 */ /* 0x004fe400078e02ff */
[----:B------:R-:W-:Y:S02]  /*0130*/  IMAD.U32 R4, RZ, RZ, UR8 ;  /* 0x00000008ff047e24 */ /* 0x000fe4000f8e00ff */
[----:B------:R-:W-:Y:S01]  /*0140*/  IMAD.HI R0, R9, -0x77497511, R8 ;  /* 0x88b68aef09007827 */ /* 0x000fe200078e0208 */
[----:B------:R-:W-:-:S04]  /*0150*/  MOV R8, 0x0 ;  /* 0x0000000000087802 */ /* 0x000fc80000000f00 */
[----:B------:R-:W-:-:S04]  /*0160*/  SHF.R.U32.HI R9, RZ, 0x1f, R0 ;  /* 0x0000001fff097819 */ /* 0x000fc80000011600 */
[----:B------:R-:W-:Y:S02]  /*0170*/  LEA.HI.SX32 R0, R0, R9, 0x8 ;  /* 0x0000000900007211 */ /* 0x000fe400078f42ff */
[----:B------:R-:W1:Y:S03]  /*0180*/  LDC.64 R8, c[0x4][R8] ;  /* 0x0100000008087b82 */ /* 0x000e660000000a00 */
[----:B------:R0:W-:Y:S01]  /*0190*/  STG.E desc[UR4][R2.64], R0 ;  /* 0x0000000002007986 */ /* 0x0001e2000c101904 */
[----:B------:R-:W2:Y:S02]  /*01a0*/  LDCU UR4, c[0x0][0x2fc] ;  /* 0x00005f80ff0477ac */ /* 0x000ea40008000800 */
[----:B0-2---:R-:W-:-:S07]  /*01b0*/  IMAD.X R7, RZ, RZ, UR4, P0 ;  /* 0x00000004ff077e24 */ /* 0x005fce00080e06ff */
[----:B------:R-:W-:-:S07]  /*01c0*/  LEPC R20, `(.L_x_0) ;  /* 0x000000001014794e */ /* 0x000fce0000000000 */
[----:B-1----:R-:W-:Y:S05]  /*01d0*/  CALL.ABS.NOINC R8 ;  /* 0x0000000008007343 */ /* 0x002fea0003c00000 */
.L_x_0:
[----:B------:R-:W-:Y:S05]  /*01e0*/  EXIT ;  /* 0x000000000000794d */ /* 0x000fea0003800000 */
.L_x_1:
[----:B------:R-:W-:-:S00]  /*01f0*/  BRA `(.L_x_1) ;  /* 0xfffffffc00fc7947 */ /* 0x000fc0000383ffff */
[----:B------:R-:W-:-:S00]  /*0200*/  NOP ;  /* 0x0000000000007918 */ /* 0x000fc00000000000 */
[----:B------:R-:W-:-:S00]  /*0210*/  NOP ;  /* 0x0000000000007918 */ /* 0x000fc00000000000 */
[----:B------:R-:W-:-:S00]  /*0220*/  NOP ;  /* 0x0000000000007918 */ /* 0x000fc00000000000 */
[----:B------:R-:W-:-:S00]  /*0230*/  NOP ;  /* 0x0000000000007918 */ /* 0x000fc00000000000 */
[----:B------:R-:W-:-:S00]  /*0240*/  NOP ;  /* 0x0000000000007918 */ /* 0x000fc00000000000 */
[----:B------:R-:W-:-:S00]  /*0250*/  NOP ;  /* 0x0000000000007918 */ /* 0x000fc00000000000 */
[----:B------:R-:W-:-:S00]  /*0260*/  NOP ;  /* 0x0000000000007918 */ /* 0x000fc00000000000 */
[----:B------:R-:W-:-:S00]  /*0270*/  NOP ;  /* 0x0000000000007918 */ /* 0x000fc00000000000 */
.L_x_2:


//--------------------- .nv.global.init           --------------------------
	.section	.nv.global.init,"aw",@progbits
.nv.global.init:
	.type		$str,@object
	.size		$str,(.L_0 - $str)
$str:
        /*0000*/ 	.byte	0x2d, 0x2d, 0x2d, 0x2d, 0x25, 0x64, 0x00
.L_0:


//--------------------- .nv.shared.reserved.0     --------------------------
	.section	.nv.shared.reserved.0,"aw",@nobits
	.weak		__nv_reservedSMEM_offset_0_alias
	.size		__nv_reservedSMEM_offset_0_alias, 0, 64
	.other		__nv_reservedSMEM_offset_0_alias,@"STO_CUDA_RESERVED_SHARED STV_DEFAULT"
__nv_reservedSMEM_offset_0_alias:
	.zero		0
	.zero		64


//--------------------- .nv.constant0._Z9addKernelPiPKiS1_ --------------------------
	.section	.nv.constant0._Z9addKernelPiPKiS1_,"a",@progbits
	.sectionflags	@""
	.align	4
.nv.constant0._Z9addKernelPiPKiS1_:
	.zero		920


//--------------------- SYMBOLS --------------------------

	.type		.nv.reservedSmem.offset0,@object
	.size		.nv.reservedSmem.offset0,0x4
	.type		vprintf,@function
